	.headerflags	@"EF_CUDA_TEXMODE_UNIFIED EF_CUDA_64BIT_ADDRESS EF_CUDA_ACCELERATORS EF_CUDA_SM90 EF_CUDA_VIRTUAL_SM(EF_CUDA_SM90)"
	.elftype	@"ET_EXEC"


//--------------------- .nv.info                  --------------------------
	.section	.nv.info,"",@"SHT_CUDA_INFO"
	.align	4


	//----- nvinfo : EIATTR_REGCOUNT
	.align		4
        /*0000*/ 	.byte	0x04, 0x2f
        /*0002*/ 	.short	(.L_2 - .L_1)
	.align		4
.L_1:
        /*0004*/ 	.word	index@(triton_poi_fused_gelu_mul_1)
        /*0008*/ 	.word	0x00000010


	//----- nvinfo : EIATTR_MIN_STACK_SIZE
	.align		4
.L_2:
        /*000c*/ 	.byte	0x04, 0x12
        /*000e*/ 	.short	(.L_4 - .L_3)
	.align		4
.L_3:
        /*0010*/ 	.word	index@(triton_poi_fused_gelu_mul_1)
        /*0014*/ 	.word	0x00000000


	//----- nvinfo : EIATTR_FRAME_SIZE
	.align		4
.L_4:
        /*0018*/ 	.byte	0x04, 0x11
        /*001a*/ 	.short	(.L_6 - .L_5)
	.align		4
.L_5:
        /*001c*/ 	.word	index@(triton_poi_fused_gelu_mul_1)
        /*0020*/ 	.word	0x00000000


	//----- nvinfo : EIATTR_MIN_STACK_SIZE
	.align		4
.L_6:
        /*0024*/ 	.byte	0x04, 0x12
        /*0026*/ 	.short	(.L_8 - .L_7)
	.align		4
.L_7:
        /*0028*/ 	.word	index@(triton_poi_fused_gelu_mul_1)
        /*002c*/ 	.word	0x00000000
.L_8:


//--------------------- .nv.info.triton_poi_fused_gelu_mul_1 --------------------------
	.section	.nv.info.triton_poi_fused_gelu_mul_1,"",@"SHT_CUDA_INFO"
	.sectionflags	@""
	.align	4


	//----- nvinfo : EIATTR_CUDA_API_VERSION
	.align		4
        /*0000*/ 	.byte	0x04, 0x37
        /*0002*/ 	.short	(.L_10 - .L_9)
.L_9:
        /*0004*/ 	.word	0x0000007c


	//----- nvinfo : EIATTR_KPARAM_INFO
	.align		4
.L_10:
        /*0008*/ 	.byte	0x04, 0x17
        /*000a*/ 	.short	(.L_12 - .L_11)
.L_11:
        /*000c*/ 	.word	0x00000000
        /*0010*/ 	.short	0x0002
        /*0012*/ 	.short	0x0010
        /*0014*/ 	.byte	0x00, 0xf0, 0x11, 0x00


	//----- nvinfo : EIATTR_KPARAM_INFO
	.align		4
.L_12:
        /*0018*/ 	.byte	0x04, 0x17
        /*001a*/ 	.short	(.L_14 - .L_13)
.L_13:
        /*001c*/ 	.word	0x00000000
        /*0020*/ 	.short	0x0001
        /*0022*/ 	.short	0x0008
        /*0024*/ 	.byte	0x00, 0xf4, 0x21, 0x00


	//----- nvinfo : EIATTR_KPARAM_INFO
	.align		4
.L_14:
        /*0028*/ 	.byte	0x04, 0x17
        /*002a*/ 	.short	(.L_16 - .L_15)
.L_15:
        /*002c*/ 	.word	0x00000000
        /*0030*/ 	.short	0x0000
        /*0032*/ 	.short	0x0000
        /*0034*/ 	.byte	0x00, 0xf4, 0x21, 0x00


	//----- nvinfo : EIATTR_SPARSE_MMA_MASK
	.align		4
.L_16:
        /*0038*/ 	.byte	0x03, 0x50
        /*003a*/ 	.short	0x0000


	//----- nvinfo : EIATTR_MAXREG_COUNT
	.align		4
        /*003c*/ 	.byte	0x03, 0x1b
        /*003e*/ 	.short	0x00ff


	//----- nvinfo : EIATTR_EXIT_INSTR_OFFSETS
	.align		4
        /*0040*/ 	.byte	0x04, 0x1c
        /*0042*/ 	.short	(.L_18 - .L_17)


	//   ....[0]....
.L_17:
        /*0044*/ 	.word	0x00000390


	//   ....[1]....
        /*0048*/ 	.word	0x000003b0


	//----- nvinfo : EIATTR_REQNTID
	.align		4
.L_18:
        /*004c*/ 	.byte	0x04, 0x10
        /*004e*/ 	.short	(.L_20 - .L_19)
.L_19:
        /*0050*/ 	.word	0x00000020
        /*0054*/ 	.word	0x00000001
        /*0058*/ 	.word	0x00000001


	//----- nvinfo : EIATTR_CBANK_PARAM_SIZE
	.align		4
.L_20:
        /*005c*/ 	.byte	0x03, 0x19
        /*005e*/ 	.short	0x0014


	//----- nvinfo : EIATTR_PARAM_CBANK
	.align		4
        /*0060*/ 	.byte	0x04, 0x0a
        /*0062*/ 	.short	(.L_22 - .L_21)
	.align		4
.L_21:
        /*0064*/ 	.word	index@(.nv.constant0.triton_poi_fused_gelu_mul_1)
        /*0068*/ 	.short	0x0210
        /*006a*/ 	.short	0x0014


	//----- nvinfo : EIATTR_SW_WAR
	.align		4
.L_22:
        /*006c*/ 	.byte	0x04, 0x36
        /*006e*/ 	.short	(.L_24 - .L_23)
.L_23:
        /*0070*/ 	.word	0x00000008
.L_24:


//--------------------- .nv.callgraph             --------------------------
	.section	.nv.callgraph,"",@"SHT_CUDA_CALLGRAPH"
	.align	4
	.sectionentsize	8
	.align		4
        /*0000*/ 	.word	0x00000000
	.align		4
        /*0004*/ 	.word	0xffffffff
	.align		4
        /*0008*/ 	.word	0x00000000
	.align		4
        /*000c*/ 	.word	0xfffffffe
	.align		4
        /*0010*/ 	.word	0x00000000
	.align		4
        /*0014*/ 	.word	0xfffffffd
	.align		4
        /*0018*/ 	.word	0x00000000
	.align		4
        /*001c*/ 	.word	0xfffffffc


//--------------------- .nv.constant4             --------------------------
	.section	.nv.constant4,"a",@progbits
	.align	8
	.align		8
.nv.constant4:
        /*0000*/ 	.dword	_$_str


//--------------------- .text.triton_poi_fused_gelu_mul_1 --------------------------
	.section	.text.triton_poi_fused_gelu_mul_1,"ax",@progbits
	.align	128
        .global         triton_poi_fused_gelu_mul_1
        .type           triton_poi_fused_gelu_mul_1,@function
        .size           triton_poi_fused_gelu_mul_1,(.L_x_1 - triton_poi_fused_gelu_mul_1)
        .other          triton_poi_fused_gelu_mul_1,@"STO_CUDA_ENTRY STV_DEFAULT"
triton_poi_fused_gelu_mul_1:
.text.triton_poi_fused_gelu_mul_1:
[----:B------:R-:W0:Y:S02]  /*0000*/  LDC R1, c[0x0][0x28] ;  /* 0x00000a00ff017b82 */ /* 0x000e240000000800 */
[----:B------:R-:W1:Y:S01]  /*0010*/  S2R R13, SR_TID.X ;  /* 0x00000000000d7919 */ /* 0x000e620000002100 */
[----:B------:R-:W2:Y:S01]  /*0020*/  LDC.64 R2, c[0x0][0x210] ;  /* 0x00008400ff027b82 */ /* 0x000ea20000000a00 */
[----:B------:R-:W-:Y:S01]  /*0030*/  HFMA2.MMA R6, -RZ, RZ, 0, 0 ;  /* 0x00000000ff067435 */ /* 0x000fe200000001ff */
[----:B------:R-:W-:Y:S01]  /*0040*/  ULDC.64 UR4, c[0x0][0x208] ;  /* 0x0000820000047ab9 */ /* 0x000fe20000000a00 */
[----:B------:R-:W3:Y:S01]  /*0050*/  S2R R7, SR_CTAID.X ;  /* 0x0000000000077919 */ /* 0x000ee20000002500 */
[----:B-1----:R-:W-:-:S04]  /*0060*/  LOP3.LUT R0, R13, 0xf, RZ, 0xc0, !PT ;  /* 0x0000000f0d007812 */ /* 0x002fc800078ec0ff */
[----:B---3--:R-:W-:-:S04]  /*0070*/  LEA R7, R7, R0, 0x4 ;  /* 0x0000000007077211 */ /* 0x008fc800078e20ff */
[C---:B------:R-:W-:Y:S02]  /*0080*/  LEA.HI R0, R7.reuse, R7, RZ, 0x1 ;  /* 0x0000000707007211 */ /* 0x040fe400078f08ff */
[----:B------:R-:W-:Y:S02]  /*0090*/  ISETP.GE.AND P0, PT, R7, 0x10, PT ;  /* 0x000000100700780c */ /* 0x000fe40003f06270 */
[C---:B------:R-:W-:Y:S02]  /*00a0*/  SHF.L.U32 R4, R0.reuse, 0x1, RZ ;  /* 0x0000000100047819 */ /* 0x040fe400000006ff */
[----:B------:R-:W-:Y:S02]  /*00b0*/  LOP3.LUT R0, R0, 0xfffffffe, RZ, 0xc0, !PT ;  /* 0xfffffffe00007812 */ /* 0x000fe400078ec0ff */
[----:B------:R-:W-:-:S04]  /*00c0*/  LOP3.LUT R4, R4, 0xfffffffc, RZ, 0xc0, !PT ;  /* 0xfffffffc04047812 */ /* 0x000fc800078ec0ff */
[----:B------:R-:W-:-:S05]  /*00d0*/  IADD3 R9, R4, R7, -R0 ;  /* 0x0000000704097210 */ /* 0x000fca0007ffe800 */
[----:B------:R-:W-:-:S04]  /*00e0*/  VIADD R5, R9, 0x2 ;  /* 0x0000000209057836 */ /* 0x000fc80000000000 */
[----:B--2---:R-:W-:-:S05]  /*00f0*/  IMAD.WIDE R4, R5, 0x4, R2 ;  /* 0x0000000405047825 */ /* 0x004fca00078e0202 */
[----:B------:R1:W2:Y:S01]  /*0100*/  @!P0 LDG.E R6, desc[UR4][R4.64] ;  /* 0x0000000404068981 */ /* 0x0002a2000c1e1900 */
[----:B------:R-:W-:Y:S02]  /*0110*/  IMAD.MOV.U32 R0, RZ, RZ, RZ ;  /* 0x000000ffff007224 */ /* 0x000fe400078e00ff */
[----:B------:R-:W-:-:S05]  /*0120*/  IMAD.WIDE R2, R9, 0x4, R2 ;  /* 0x0000000409027825 */ /* 0x000fca00078e0202 */
[----:B------:R3:W4:Y:S01]  /*0130*/  @!P0 LDG.E R0, desc[UR4][R2.64] ;  /* 0x0000000402008981 */ /* 0x000722000c1e1900 */
[----:B------:R-:W-:Y:S01]  /*0140*/  HFMA2.MMA R9, -RZ, RZ, -0.74462890625, 604.5 ;  /* 0xb9f560b9ff097435 */ /* 0x000fe200000001ff */
[----:B------:R-:W-:Y:S01]  /*0150*/  MOV R8, 0x3789ca3c ;  /* 0x3789ca3c00087802 */ /* 0x000fe20000000f00 */
[----:B------:R-:W-:Y:S01]  /*0160*/  IMAD.MOV.U32 R10, RZ, RZ, 0x3bac840b ;  /* 0x3bac840bff0a7424 */ /* 0x000fe200078e00ff */
[----:B------:R-:W-:Y:S01]  /*0170*/  LOP3.LUT P0, RZ, R13, 0x10, RZ, 0xc0, !PT ;  /* 0x000000100dff7812 */ /* 0x000fe2000780c0ff */
[----:B-1----:R-:W-:-:S03]  /*0180*/  IMAD.MOV.U32 R4, RZ, RZ, -0x42f37e9e ;  /* 0xbd0c8162ff047424 */ /* 0x002fc600078e00ff */
[----:B------:R-:W-:Y:S01]  /*0190*/  ISETP.LT.AND P0, PT, R7, 0x10, !P0 ;  /* 0x000000100700780c */ /* 0x000fe20004701270 */
[----:B---3--:R-:W-:Y:S01]  /*01a0*/  HFMA2.MMA R2, -RZ, RZ, 1.52734375, -41152 ;  /* 0x3e1cf906ff027435 */ /* 0x008fe200000001ff */
[----:B------:R-:W-:Y:S01]  /*01b0*/  MOV R3, 0x3f6a937e ;  /* 0x3f6a937e00037802 */ /* 0x000fe20000000f00 */
[C---:B--2---:R-:W-:Y:S01]  /*01c0*/  FMUL R12, R6.reuse, 0.70710676908493041992 ;  /* 0x3f3504f3060c7820 */ /* 0x044fe20000400000 */
[----:B------:R-:W-:-:S03]  /*01d0*/  FMUL R6, R6, 0.5 ;  /* 0x3f00000006067820 */ /* 0x000fc60000400000 */
[----:B------:R-:W-:-:S05]  /*01e0*/  FADD.FTZ R11, |R12|, -RZ ;  /* 0x800000ff0c0b7221 */ /* 0x000fca0000010200 */
[----:B------:R-:W-:-:S13]  /*01f0*/  FSETP.GE.AND P1, PT, R11, 1.0029599666595458984, PT ;  /* 0x3f8060fe0b00780b */ /* 0x000fda0003f26000 */
[----:B------:R-:W-:Y:S01]  /*0200*/  @!P1 MOV R8, 0x38b1e96a ;  /* 0x38b1e96a00089802 */ /* 0x000fe20000000f00 */
[----:B------:R-:W-:Y:S01]  /*0210*/  @!P1 FMUL R11, R12, R12 ;  /* 0x0000000c0c0b9220 */ /* 0x000fe20000400000 */
[----:B------:R-:W-:Y:S01]  /*0220*/  @!P1 MOV R9, 0xba574d20 ;  /* 0xba574d2000099802 */ /* 0x000fe20000000f00 */
[----:B------:R-:W-:Y:S01]  /*0230*/  @!P1 IMAD.MOV.U32 R4, RZ, RZ, -0x4323e419 ;  /* 0xbcdc1be7ff049424 */ /* 0x000fe200078e00ff */
[----:B------:R-:W-:Y:S02]  /*0240*/  @!P1 MOV R10, 0x3baad5ea ;  /* 0x3baad5ea000a9802 */ /* 0x000fe40000000f00 */
[----:B------:R-:W-:Y:S01]  /*0250*/  @!P1 MOV R2, 0x3de718af ;  /* 0x3de718af00029802 */ /* 0x000fe20000000f00 */
[----:B------:R-:W-:Y:S01]  /*0260*/  FFMA.FTZ R9, R11, R8, R9 ;  /* 0x000000080b097223 */ /* 0x000fe20000010009 */
[----:B------:R-:W-:-:S03]  /*0270*/  @!P1 MOV R3, 0xbec093ac ;  /* 0xbec093ac00039802 */ /* 0x000fc60000000f00 */
[----:B------:R-:W-:-:S04]  /*0280*/  FFMA.FTZ R9, R9, R11, R10 ;  /* 0x0000000b09097223 */ /* 0x000fc8000001000a */
[-C--:B------:R-:W-:Y:S01]  /*0290*/  FFMA.FTZ R9, R9, R11.reuse, R4 ;  /* 0x0000000b09097223 */ /* 0x080fe20000010004 */
[----:B------:R-:W-:Y:S01]  /*02a0*/  IMAD.MOV.U32 R4, RZ, RZ, 0x3f20d842 ;  /* 0x3f20d842ff047424 */ /* 0x000fe200078e00ff */
[----:B------:R-:W-:Y:S02]  /*02b0*/  @!P1 MOV R4, 0x3e0375d3 ;  /* 0x3e0375d300049802 */ /* 0x000fe40000000f00 */
[----:B------:R-:W-:-:S04]  /*02c0*/  FFMA.FTZ R2, R9, R11, R2 ;  /* 0x0000000b09027223 */ /* 0x000fc80000010002 */
[----:B------:R-:W-:Y:S01]  /*02d0*/  FFMA.FTZ R3, R2, R11, R3 ;  /* 0x0000000b02037223 */ /* 0x000fe20000010003 */
[----:B------:R-:W-:-:S03]  /*02e0*/  FSEL R2, -R11, R12, P1 ;  /* 0x0000000c0b027208 */ /* 0x000fc60000800100 */
[----:B------:R-:W-:-:S04]  /*02f0*/  FFMA.FTZ R3, R3, R11, R4 ;  /* 0x0000000b03037223 */ /* 0x000fc80000010004 */
[----:B------:R-:W-:Y:S02]  /*0300*/  FFMA.FTZ R4, R3, R2, R2 ;  /* 0x0000000203047223 */ /* 0x000fe40000010002 */
[----:B------:R-:W1:Y:S02]  /*0310*/  LDC.64 R2, c[0x0][0x218] ;  /* 0x00008600ff027b82 */ /* 0x000e640000000a00 */
[----:B------:R-:W2:Y:S02]  /*0320*/  @P1 MUFU.EX2 R5, R4 ;  /* 0x0000000400051308 */ /* 0x000ea40000000800 */
[----:B--2---:R-:W-:-:S05]  /*0330*/  @P1 FADD R5, -R5, 1 ;  /* 0x3f80000005051421 */ /* 0x004fca0000000100 */
[----:B------:R-:W-:Y:S01]  /*0340*/  @P1 LOP3.LUT R4, R5, 0x80000000, R12, 0xf8, !PT ;  /* 0x8000000005041812 */ /* 0x000fe200078ef80c */
[----:B-1----:R-:W-:-:S04]  /*0350*/  IMAD.WIDE R2, R7, 0x4, R2 ;  /* 0x0000000407027825 */ /* 0x002fc800078e0202 */
[----:B------:R-:W-:-:S04]  /*0360*/  FADD R5, R4, 1 ;  /* 0x3f80000004057421 */ /* 0x000fc80000000000 */
[----:B------:R-:W-:-:S04]  /*0370*/  FMUL R5, R6, R5 ;  /* 0x0000000506057220 */ /* 0x000fc80000400000 */
[----:B----4-:R-:W-:Y:S01]  /*0380*/  FMUL R5, R5, R0 ;  /* 0x0000000005057220 */ /* 0x010fe20000400000 */
[----:B------:R-:W-:Y:S06]  /*0390*/  @!P0 EXIT ;  /* 0x000000000000894d */ /* 0x000fec0003800000 */
[----:B------:R-:W-:Y:S01]  /*03a0*/  STG.E desc[UR4][R2.64], R5 ;  /* 0x0000000502007986 */ /* 0x000fe2000c101904 */
[----:B------:R-:W-:Y:S05]  /*03b0*/  EXIT ;  /* 0x000000000000794d */ /* 0x000fea0003800000 */
.L_x_0:
[----:B------:R-:W-:-:S00]  /*03c0*/  BRA `(.L_x_0) ;  /* 0xfffffffc00fc7947 */ /* 0x000fc0000383ffff */
[----:B------:R-:W-:-:S00]  /*03d0*/  NOP ;  /* 0x0000000000007918 */ /* 0x000fc00000000000 */
        /* <DEDUP_REMOVED lines=10> */
.L_x_1:


//--------------------- .nv.global.init           --------------------------
	.section	.nv.global.init,"aw",@progbits
.nv.global.init:
	.type		_$_str,@object
	.size		_$_str,(.L_0 - _$_str)
_$_str:
        /*0000*/ 	.byte	0x5f, 0x5f, 0x43, 0x55, 0x44, 0x41, 0x5f, 0x46, 0x54, 0x5a, 0x00
.L_0:


//--------------------- .nv.constant0.triton_poi_fused_gelu_mul_1 --------------------------
	.section	.nv.constant0.triton_poi_fused_gelu_mul_1,"a",@progbits
	.sectionflags	@""
	.align	4
.nv.constant0.triton_poi_fused_gelu_mul_1:
	.zero		548
